	.headerflags	@"EF_CUDA_TEXMODE_UNIFIED EF_CUDA_64BIT_ADDRESS EF_CUDA_ACCELERATORS EF_CUDA_SM90 EF_CUDA_VIRTUAL_SM(EF_CUDA_SM90)"
	.elftype	@"ET_EXEC"


//--------------------- .nv.info                  --------------------------
	.section	.nv.info,"",@"SHT_CUDA_INFO"
	.align	4


	//----- nvinfo : EIATTR_REGCOUNT
	.align		4
        /*0000*/ 	.byte	0x04, 0x2f
        /*0002*/ 	.short	(.L_3 - .L_2)
	.align		4
.L_2:
        /*0004*/ 	.word	index@(triton_poi_fused__native_batch_norm_legit_no_training_relu_51)
        /*0008*/ 	.word	0x00000020


	//----- nvinfo : EIATTR_MIN_STACK_SIZE
	.align		4
.L_3:
        /*000c*/ 	.byte	0x04, 0x12
        /*000e*/ 	.short	(.L_5 - .L_4)
	.align		4
.L_4:
        /*0010*/ 	.word	index@(triton_poi_fused__native_batch_norm_legit_no_training_relu_51)
        /*0014*/ 	.word	0x00000000


	//----- nvinfo : EIATTR_FRAME_SIZE
	.align		4
.L_5:
        /*0018*/ 	.byte	0x04, 0x11
        /*001a*/ 	.short	(.L_7 - .L_6)
	.align		4
.L_6:
        /*001c*/ 	.word	index@(triton_poi_fused__native_batch_norm_legit_no_training_relu_51)
        /*0020*/ 	.word	0x00000000


	//----- nvinfo : EIATTR_MIN_STACK_SIZE
	.align		4
.L_7:
        /*0024*/ 	.byte	0x04, 0x12
        /*0026*/ 	.short	(.L_9 - .L_8)
	.align		4
.L_8:
        /*0028*/ 	.word	index@(triton_poi_fused__native_batch_norm_legit_no_training_relu_51)
        /*002c*/ 	.word	0x00000000
.L_9:


//--------------------- .nv.info.triton_poi_fused__native_batch_norm_legit_no_training_relu_51 --------------------------
	.section	.nv.info.triton_poi_fused__native_batch_norm_legit_no_training_relu_51,"",@"SHT_CUDA_INFO"
	.sectionflags	@""
	.align	4


	//----- nvinfo : EIATTR_CUDA_API_VERSION
	.align		4
        /*0000*/ 	.byte	0x04, 0x37
        /*0002*/ 	.short	(.L_11 - .L_10)
.L_10:
        /*0004*/ 	.word	0x0000007c


	//----- nvinfo : EIATTR_KPARAM_INFO
	.align		4
.L_11:
        /*0008*/ 	.byte	0x04, 0x17
        /*000a*/ 	.short	(.L_13 - .L_12)
.L_12:
        /*000c*/ 	.word	0x00000000
        /*0010*/ 	.short	0x0007
        /*0012*/ 	.short	0x0034
        /*0014*/ 	.byte	0x00, 0xf0, 0x11, 0x00


	//----- nvinfo : EIATTR_KPARAM_INFO
	.align		4
.L_13:
        /*0018*/ 	.byte	0x04, 0x17
        /*001a*/ 	.short	(.L_15 - .L_14)
.L_14:
        /*001c*/ 	.word	0x00000000
        /*0020*/ 	.short	0x0006
        /*0022*/ 	.short	0x0030
        /*0024*/ 	.byte	0x00, 0xf0, 0x11, 0x00


	//----- nvinfo : EIATTR_KPARAM_INFO
	.align		4
.L_15:
        /*0028*/ 	.byte	0x04, 0x17
        /*002a*/ 	.short	(.L_17 - .L_16)
.L_16:
        /*002c*/ 	.word	0x00000000
        /*0030*/ 	.short	0x0005
        /*0032*/ 	.short	0x0028
        /*0034*/ 	.byte	0x00, 0xf4, 0x21, 0x00


	//----- nvinfo : EIATTR_KPARAM_INFO
	.align		4
.L_17:
        /*0038*/ 	.byte	0x04, 0x17
        /*003a*/ 	.short	(.L_19 - .L_18)
.L_18:
        /*003c*/ 	.word	0x00000000
        /*0040*/ 	.short	0x0004
        /*0042*/ 	.short	0x0020
        /*0044*/ 	.byte	0x00, 0xf4, 0x21, 0x00


	//----- nvinfo : EIATTR_KPARAM_INFO
	.align		4
.L_19:
        /*0048*/ 	.byte	0x04, 0x17
        /*004a*/ 	.short	(.L_21 - .L_20)
.L_20:
        /*004c*/ 	.word	0x00000000
        /*0050*/ 	.short	0x0003
        /*0052*/ 	.short	0x0018
        /*0054*/ 	.byte	0x00, 0xf4, 0x21, 0x00


	//----- nvinfo : EIATTR_KPARAM_INFO
	.align		4
.L_21:
        /*0058*/ 	.byte	0x04, 0x17
        /*005a*/ 	.short	(.L_23 - .L_22)
.L_22:
        /*005c*/ 	.word	0x00000000
        /*0060*/ 	.short	0x0002
        /*0062*/ 	.short	0x0010
        /*0064*/ 	.byte	0x00, 0xf4, 0x21, 0x00


	//----- nvinfo : EIATTR_KPARAM_INFO
	.align		4
.L_23:
        /*0068*/ 	.byte	0x04, 0x17
        /*006a*/ 	.short	(.L_25 - .L_24)
.L_24:
        /*006c*/ 	.word	0x00000000
        /*0070*/ 	.short	0x0001
        /*0072*/ 	.short	0x0008
        /*0074*/ 	.byte	0x00, 0xf4, 0x21, 0x00


	//----- nvinfo : EIATTR_KPARAM_INFO
	.align		4
.L_25:
        /*0078*/ 	.byte	0x04, 0x17
        /*007a*/ 	.short	(.L_27 - .L_26)
.L_26:
        /*007c*/ 	.word	0x00000000
        /*0080*/ 	.short	0x0000
        /*0082*/ 	.short	0x0000
        /*0084*/ 	.byte	0x00, 0xf4, 0x21, 0x00


	//----- nvinfo : EIATTR_SPARSE_MMA_MASK
	.align		4
.L_27:
        /*0088*/ 	.byte	0x03, 0x50
        /*008a*/ 	.short	0x0000


	//----- nvinfo : EIATTR_MAXREG_COUNT
	.align		4
        /*008c*/ 	.byte	0x03, 0x1b
        /*008e*/ 	.short	0x00ff


	//----- nvinfo : EIATTR_EXIT_INSTR_OFFSETS
	.align		4
        /*0090*/ 	.byte	0x04, 0x1c
        /*0092*/ 	.short	(.L_29 - .L_28)


	//   ....[0]....
.L_28:
        /*0094*/ 	.word	0x00001230


	//   ....[1]....
        /*0098*/ 	.word	0x00001300


	//----- nvinfo : EIATTR_REQNTID
	.align		4
.L_29:
        /*009c*/ 	.byte	0x04, 0x10
        /*009e*/ 	.short	(.L_31 - .L_30)
.L_30:
        /*00a0*/ 	.word	0x00000100
        /*00a4*/ 	.word	0x00000001
        /*00a8*/ 	.word	0x00000001


	//----- nvinfo : EIATTR_CBANK_PARAM_SIZE
	.align		4
.L_31:
        /*00ac*/ 	.byte	0x03, 0x19
        /*00ae*/ 	.short	0x0038


	//----- nvinfo : EIATTR_PARAM_CBANK
	.align		4
        /*00b0*/ 	.byte	0x04, 0x0a
        /*00b2*/ 	.short	(.L_33 - .L_32)
	.align		4
.L_32:
        /*00b4*/ 	.word	index@(.nv.constant0.triton_poi_fused__native_batch_norm_legit_no_training_relu_51)
        /*00b8*/ 	.short	0x0210
        /*00ba*/ 	.short	0x0038


	//----- nvinfo : EIATTR_SW_WAR
	.align		4
.L_33:
        /*00bc*/ 	.byte	0x04, 0x36
        /*00be*/ 	.short	(.L_35 - .L_34)
.L_34:
        /*00c0*/ 	.word	0x00000008
.L_35:


//--------------------- .nv.callgraph             --------------------------
	.section	.nv.callgraph,"",@"SHT_CUDA_CALLGRAPH"
	.align	4
	.sectionentsize	8
	.align		4
        /*0000*/ 	.word	0x00000000
	.align		4
        /*0004*/ 	.word	0xffffffff
	.align		4
        /*0008*/ 	.word	0x00000000
	.align		4
        /*000c*/ 	.word	0xfffffffe
	.align		4
        /*0010*/ 	.word	0x00000000
	.align		4
        /*0014*/ 	.word	0xfffffffd
	.align		4
        /*0018*/ 	.word	0x00000000
	.align		4
        /*001c*/ 	.word	0xfffffffc


//--------------------- .nv.constant4             --------------------------
	.section	.nv.constant4,"a",@progbits
	.align	8
	.align		8
.nv.constant4:
        /*0000*/ 	.dword	_$_str
	.align		8
        /*0008*/ 	.dword	_$_str_$_2


//--------------------- .text.triton_poi_fused__native_batch_norm_legit_no_training_relu_51 --------------------------
	.section	.text.triton_poi_fused__native_batch_norm_legit_no_training_relu_51,"ax",@progbits
	.sectionflags	@"SHF_BARRIERS=1"
	.align	128
        .global         triton_poi_fused__native_batch_norm_legit_no_training_relu_51
        .type           triton_poi_fused__native_batch_norm_legit_no_training_relu_51,@function
        .size           triton_poi_fused__native_batch_norm_legit_no_training_relu_51,(.L_x_1 - triton_poi_fused__native_batch_norm_legit_no_training_relu_51)
        .other          triton_poi_fused__native_batch_norm_legit_no_training_relu_51,@"STO_CUDA_ENTRY STV_DEFAULT"
triton_poi_fused__native_batch_norm_legit_no_training_relu_51:
.text.triton_poi_fused__native_batch_norm_legit_no_training_relu_51:
[----:B------:R-:W0:Y:S01]  /*0000*/  LDC R1, c[0x0][0x28] ;  /* 0x00000a00ff017b82 */ /* 0x000e220000000800 */
[----:B------:R-:W1:Y:S07]  /*0010*/  S2R R2, SR_TID.X ;  /* 0x0000000000027919 */ /* 0x000e6e0000002100 */
[----:B------:R-:W2:Y:S01]  /*0020*/  LDC.64 R16, c[0x0][0x210] ;  /* 0x00008400ff107b82 */ /* 0x000ea20000000a00 */
[----:B------:R-:W-:Y:S01]  /*0030*/  ULDC.64 UR6, c[0x0][0x208] ;  /* 0x0000820000067ab9 */ /* 0x000fe20000000a00 */
[----:B------:R-:W3:Y:S01]  /*0040*/  S2R R21, SR_CTAID.Y ;  /* 0x0000000000157919 */ /* 0x000ee20000002600 */
[----:B------:R-:W4:Y:S01]  /*0050*/  S2R R5, SR_CTAID.X ;  /* 0x0000000000057919 */ /* 0x000f220000002500 */
[----:B-1----:R-:W-:Y:S01]  /*0060*/  IMAD.SHL.U32 R3, R2, 0x4, RZ ;  /* 0x0000000402037824 */ /* 0x002fe200078e00ff */
[----:B------:R-:W-:-:S04]  /*0070*/  SHF.R.U32.HI R8, RZ, 0x6, R2 ;  /* 0x00000006ff087819 */ /* 0x000fc80000011602 */
[----:B------:R-:W-:-:S04]  /*0080*/  LOP3.LUT R0, R3, 0xfc, RZ, 0xc0, !PT ;  /* 0x000000fc03007812 */ /* 0x000fc800078ec0ff */
[----:B---3--:R-:W-:Y:S01]  /*0090*/  PRMT R4, R0, 0x6540, R21 ;  /* 0x0000654000047816 */ /* 0x008fe20000000015 */
[----:B----4-:R-:W-:Y:S01]  /*00a0*/  IMAD.SHL.U32 R0, R5, 0x10, RZ ;  /* 0x0000001005007824 */ /* 0x010fe200078e00ff */
[----:B------:R-:W-:Y:S02]  /*00b0*/  SGXT.U32 R5, R8, 0x2 ;  /* 0x000000020805781a */ /* 0x000fe40000000000 */
[C---:B------:R-:W-:Y:S01]  /*00c0*/  ISETP.GE.AND P0, PT, R4.reuse, 0x300, PT ;  /* 0x000003000400780c */ /* 0x040fe20003f06270 */
[----:B------:R-:W-:Y:S01]  /*00d0*/  IMAD.HI R6, R4, 0x2aaaaaab, RZ ;  /* 0x2aaaaaab04067827 */ /* 0x000fe200078e02ff */
[----:B------:R-:W-:-:S04]  /*00e0*/  LOP3.LUT R18, R0, R5, RZ, 0xfc, !PT ;  /* 0x0000000500127212 */ /* 0x000fc800078efcff */
[----:B------:R-:W-:Y:S02]  /*00f0*/  SHF.R.U32.HI R7, RZ, 0x1f, R6 ;  /* 0x0000001fff077819 */ /* 0x000fe40000011606 */
[----:B------:R-:W-:Y:S02]  /*0100*/  ISETP.LT.AND P1, PT, R18, 0xc4, !P0 ;  /* 0x000000c41200780c */ /* 0x000fe40004721270 */
[----:B------:R-:W-:Y:S02]  /*0110*/  LEA.HI.SX32 R7, R6, R7, 0x1b ;  /* 0x0000000706077211 */ /* 0x000fe400078fdaff */
[----:B------:R-:W-:-:S03]  /*0120*/  LOP3.LUT R8, R18, 0x4, RZ, 0xfc, !PT ;  /* 0x0000000412087812 */ /* 0x000fc600078efcff */
[C---:B------:R-:W-:Y:S01]  /*0130*/  IMAD R4, R7.reuse, -0xc0, R4 ;  /* 0xffffff4007047824 */ /* 0x040fe200078e0204 */
[----:B------:R-:W-:Y:S02]  /*0140*/  ISETP.LT.AND P2, PT, R8, 0xc4, !P0 ;  /* 0x000000c40800780c */ /* 0x000fe40004741270 */
[----:B------:R-:W-:Y:S01]  /*0150*/  CS2R R8, SRZ ;  /* 0x0000000000087805 */ /* 0x000fe2000001ff00 */
[----:B------:R-:W-:Y:S01]  /*0160*/  IMAD R19, R7, 0x9300, R4 ;  /* 0x0000930007137824 */ /* 0x000fe200078e0204 */
[----:B------:R-:W-:Y:S02]  /*0170*/  CS2R R4, SRZ ;  /* 0x0000000000047805 */ /* 0x000fe4000001ff00 */
[----:B------:R-:W-:Y:S01]  /*0180*/  CS2R R6, SRZ ;  /* 0x0000000000067805 */ /* 0x000fe2000001ff00 */
[----:B------:R-:W-:-:S04]  /*0190*/  IMAD R19, R18, 0xc0, R19 ;  /* 0x000000c012137824 */ /* 0x000fc800078e0213 */
[----:B--2---:R-:W-:-:S05]  /*01a0*/  IMAD.WIDE R14, R19, 0x4, R16 ;  /* 0x00000004130e7825 */ /* 0x004fca00078e0210 */
[----:B------:R1:W2:Y:S01]  /*01b0*/  @P1 LDG.E.EL.128 R4, desc[UR6][R14.64] ;  /* 0x000000060e041981 */ /* 0x0002a2000c2e1d00 */
[----:B------:R-:W-:Y:S01]  /*01c0*/  VIADD R23, R19, 0x300 ;  /* 0x0000030013177836 */ /* 0x000fe20000000000 */
[----:B------:R-:W-:Y:S02]  /*01d0*/  CS2R R10, SRZ ;  /* 0x00000000000a7805 */ /* 0x000fe4000001ff00 */
[----:B------:R-:W-:Y:S01]  /*01e0*/  LOP3.LUT R12, R18, 0x8, RZ, 0xfc, !PT ;  /* 0x00000008120c7812 */ /* 0x000fe200078efcff */
[----:B------:R-:W-:-:S03]  /*01f0*/  IMAD.WIDE R22, R23, 0x4, R16 ;  /* 0x0000000417167825 */ /* 0x000fc600078e0210 */
[----:B------:R-:W-:Y:S02]  /*0200*/  ISETP.LT.AND P1, PT, R12, 0xc4, !P0 ;  /* 0x000000c40c00780c */ /* 0x000fe40004721270 */
[----:B------:R3:W4:Y:S01]  /*0210*/  @P2 LDG.E.EL.128 R8, desc[UR6][R22.64] ;  /* 0x0000000616082981 */ /* 0x000722000c2e1d00 */
[----:B------:R-:W-:Y:S02]  /*0220*/  IADD3 R25, R19, 0x600, RZ ;  /* 0x0000060013197810 */ /* 0x000fe40007ffe0ff */
[----:B------:R-:W-:Y:S02]  /*0230*/  CS2R R12, SRZ ;  /* 0x00000000000c7805 */ /* 0x000fe4000001ff00 */
[----:B-1----:R-:W-:Y:S01]  /*0240*/  CS2R R14, SRZ ;  /* 0x00000000000e7805 */ /* 0x002fe2000001ff00 */
[----:B------:R-:W-:-:S05]  /*0250*/  IMAD.WIDE R24, R25, 0x4, R16 ;  /* 0x0000000419187825 */ /* 0x000fca00078e0210 */
[----:B------:R-:W5:Y:S01]  /*0260*/  @P1 LDG.E.EL.128 R12, desc[UR6][R24.64] ;  /* 0x00000006180c1981 */ /* 0x000f62000c2e1d00 */
[----:B------:R-:W-:Y:S01]  /*0270*/  LOP3.LUT R18, R18, 0xc, RZ, 0xfc, !PT ;  /* 0x0000000c12127812 */ /* 0x000fe200078efcff */
[----:B------:R-:W-:-:S03]  /*0280*/  VIADD R27, R19, 0x900 ;  /* 0x00000900131b7836 */ /* 0x000fc60000000000 */
[----:B------:R-:W-:Y:S01]  /*0290*/  ISETP.LT.AND P0, PT, R18, 0xc4, !P0 ;  /* 0x000000c41200780c */ /* 0x000fe20004701270 */
[----:B------:R-:W-:Y:S01]  /*02a0*/  IMAD.WIDE R26, R27, 0x4, R16 ;  /* 0x000000041b1a7825 */ /* 0x000fe200078e0210 */
[----:B------:R-:W-:Y:S02]  /*02b0*/  CS2R R16, SRZ ;  /* 0x0000000000107805 */ /* 0x000fe4000001ff00 */
[----:B------:R-:W-:-:S09]  /*02c0*/  CS2R R18, SRZ ;  /* 0x0000000000127805 */ /* 0x000fd2000001ff00 */
[----:B------:R1:W5:Y:S01]  /*02d0*/  @P0 LDG.E.EL.128 R16, desc[UR6][R26.64] ;  /* 0x000000061a100981 */ /* 0x000362000c2e1d00 */
[----:B------:R-:W1:Y:S01]  /*02e0*/  S2UR UR5, SR_CgaCtaId ;  /* 0x00000000000579c3 */ /* 0x000e620000008800 */
[----:B------:R-:W-:Y:S01]  /*02f0*/  SHF.R.U32.HI R20, RZ, 0x2, R2 ;  /* 0x00000002ff147819 */ /* 0x000fe20000011602 */
[----:B------:R-:W-:Y:S01]  /*0300*/  UMOV UR4, 0x400 ;  /* 0x0000040000047882 */ /* 0x000fe20000000000 */
[----:B---3--:R-:W-:Y:S02]  /*0310*/  LOP3.LUT R22, R3, 0x3fc, RZ, 0xc0, !PT ;  /* 0x000003fc03167812 */ /* 0x008fe400078ec0ff */
[----:B------:R-:W-:Y:S02]  /*0320*/  LOP3.LUT R20, R20, 0x30, RZ, 0xc0, !PT ;  /* 0x0000003014147812 */ /* 0x000fe400078ec0ff */
[----:B------:R-:W-:Y:S01]  /*0330*/  PRMT R29, R2, 0x6540, R21 ;  /* 0x00006540021d7816 */ /* 0x000fe20000000015 */
[----:B01----:R-:W0:Y:S03]  /*0340*/  LDC.64 R26, c[0x0][0x220] ;  /* 0x00008800ff1a7b82 */ /* 0x003e260000000a00 */
[----:B------:R-:W-:Y:S01]  /*0350*/  ISETP.GE.AND P0, PT, R29, 0x300, PT ;  /* 0x000003001d00780c */ /* 0x000fe20003f06270 */
[----:B------:R-:W-:-:S06]  /*0360*/  UPRMT UR4, UR5, 0x654, UR4 ;  /* 0x0000065405047896 */ /* 0x000fcc0008000004 */
[----:B------:R-:W-:Y:S01]  /*0370*/  VIADD R23, R20, UR4 ;  /* 0x0000000414177c36 */ /* 0x000fe20008000000 */
[----:B------:R-:W-:-:S03]  /*0380*/  LOP3.LUT R20, R2, 0xff, RZ, 0xc0, !PT ;  /* 0x000000ff02147812 */ /* 0x000fc600078ec0ff */
[----:B------:R-:W-:Y:S01]  /*0390*/  IMAD R22, R22, 0x4, R23 ;  /* 0x0000000416167824 */ /* 0x000fe200078e0217 */
[----:B------:R-:W-:-:S04]  /*03a0*/  LEA R20, R20, UR4, 0x2 ;  /* 0x0000000414147c11 */ /* 0x000fc8000f8e10ff */
[----:B--2---:R-:W-:Y:S01]  /*03b0*/  STS.128 [R22], R4 ;  /* 0x0000000416007388 */ /* 0x004fe20000000c00 */
[----:B------:R-:W-:Y:S06]  /*03c0*/  BAR.SYNC.DEFER_BLOCKING 0x0 ;  /* 0x0000000000007b1d */ /* 0x000fec0000010000 */
[----:B------:R-:W-:Y:S04]  /*03d0*/  LDS R25, [R20] ;  /* 0x0000000014197984 */ /* 0x000fe80000000800 */
[----:B------:R-:W-:Y:S04]  /*03e0*/  LDS R23, [R20+0x410] ;  /* 0x0004100014177984 */ /* 0x000fe80000000800 */
[----:B------:R-:W-:Y:S04]  /*03f0*/  LDS R28, [R20+0x820] ;  /* 0x00082000141c7984 */ /* 0x000fe80000000800 */
[----:B------:R-:W-:Y:S01]  /*0400*/  LDS R24, [R20+0xc30] ;  /* 0x000c300014187984 */ /* 0x000fe20000000800 */
[----:B------:R-:W-:Y:S06]  /*0410*/  BAR.SYNC.DEFER_BLOCKING 0x0 ;  /* 0x0000000000007b1d */ /* 0x000fec0000010000 */
[----:B----4-:R1:W-:Y:S02]  /*0420*/  STS.128 [R22], R8 ;  /* 0x0000000816007388 */ /* 0x0103e40000000c00 */
[----:B------:R-:W-:Y:S01]  /*0430*/  BAR.SYNC.DEFER_BLOCKING 0x0 ;  /* 0x0000000000007b1d */ /* 0x000fe20000010000 */
[----:B-1----:R-:W-:-:S07]  /*0440*/  IMAD.HI R8, R29, 0x2aaaaaab, RZ ;  /* 0x2aaaaaab1d087827 */ /* 0x002fce00078e02ff */
[----:B------:R-:W1:Y:S01]  /*0450*/  LDC.64 R10, c[0x0][0x230] ;  /* 0x00008c00ff0a7b82 */ /* 0x000e620000000a00 */
[----:B------:R-:W-:-:S04]  /*0460*/  SHF.R.U32.HI R9, RZ, 0x1f, R8 ;  /* 0x0000001fff097819 */ /* 0x000fc80000011608 */
[----:B------:R-:W-:Y:S01]  /*0470*/  LEA.HI R8, R8, R9, RZ, 0x1b ;  /* 0x0000000908087211 */ /* 0x000fe200078fd8ff */
[----:B------:R-:W-:Y:S04]  /*0480*/  LDS R4, [R20] ;  /* 0x0000000014047984 */ /* 0x000fe80000000800 */
[----:B------:R-:W2:Y:S04]  /*0490*/  LDS R7, [R20+0x410] ;  /* 0x0004100014077984 */ /* 0x000ea80000000800 */
[----:B------:R-:W3:Y:S04]  /*04a0*/  LDS R6, [R20+0x820] ;  /* 0x0008200014067984 */ /* 0x000ee80000000800 */
[----:B------:R-:W4:Y:S01]  /*04b0*/  LDS R5, [R20+0xc30] ;  /* 0x000c300014057984 */ /* 0x000f220000000800 */
[----:B------:R-:W-:Y:S06]  /*04c0*/  BAR.SYNC.DEFER_BLOCKING 0x0 ;  /* 0x0000000000007b1d */ /* 0x000fec0000010000 */
[----:B-----5:R5:W-:Y:S02]  /*04d0*/  STS.128 [R22], R12 ;  /* 0x0000000c16007388 */ /* 0x020be40000000c00 */
[----:B------:R-:W-:Y:S01]  /*04e0*/  BAR.SYNC.DEFER_BLOCKING 0x0 ;  /* 0x0000000000007b1d */ /* 0x000fe20000010000 */
[----:B-----5:R-:W-:-:S07]  /*04f0*/  IMAD R15, R8, -0xc0, R29 ;  /* 0xffffff40080f7824 */ /* 0x020fce00078e021d */
[----:B------:R-:W5:Y:S01]  /*0500*/  LDC.64 R8, c[0x0][0x218] ;  /* 0x00008600ff087b82 */ /* 0x000f620000000a00 */
[----:B0-----:R-:W-:Y:S01]  /*0510*/  IMAD.WIDE R26, R15, 0x4, R26 ;  /* 0x000000040f1a7825 */ /* 0x001fe200078e021a */
[----:B------:R-:W0:Y:S04]  /*0520*/  LDS R14, [R20] ;  /* 0x00000000140e7984 */ /* 0x000e280000000800 */
[----:B------:R-:W0:Y:S04]  /*0530*/  LDS R13, [R20+0x410] ;  /* 0x00041000140d7984 */ /* 0x000e280000000800 */
[----:B------:R-:W0:Y:S04]  /*0540*/  LDS R12, [R20+0x820] ;  /* 0x00082000140c7984 */ /* 0x000e280000000800 */
[----:B------:R-:W0:Y:S01]  /*0550*/  LDS R29, [R20+0xc30] ;  /* 0x000c3000141d7984 */ /* 0x000e220000000800 */
[----:B------:R-:W-:Y:S06]  /*0560*/  BAR.SYNC.DEFER_BLOCKING 0x0 ;  /* 0x0000000000007b1d */ /* 0x000fec0000010000 */
[----:B------:R1:W-:Y:S02]  /*0570*/  STS.128 [R22], R16 ;  /* 0x0000001016007388 */ /* 0x0003e40000000c00 */
[----:B------:R-:W-:Y:S01]  /*0580*/  BAR.SYNC.DEFER_BLOCKING 0x0 ;  /* 0x0000000000007b1d */ /* 0x000fe20000010000 */
[----:B-1----:R-:W-:-:S10]  /*0590*/  HFMA2.MMA R16, -RZ, RZ, 0, 0 ;  /* 0x00000000ff107435 */ /* 0x002fd400000001ff */
[----:B------:R1:W2:Y:S01]  /*05a0*/  @!P0 LDG.E.EL R16, desc[UR6][R26.64] ;  /* 0x000000061a108981 */ /* 0x0002a2000c2e1900 */
[----:B-----5:R-:W-:-:S03]  /*05b0*/  IMAD.WIDE R8, R15, 0x4, R8 ;  /* 0x000000040f087825 */ /* 0x020fc600078e0208 */
[----:B------:R-:W5:Y:S01]  /*05c0*/  LDS R17, [R20] ;  /* 0x0000000014117984 */ /* 0x000f620000000800 */
[----:B------:R-:W-:-:S03]  /*05d0*/  IMAD.WIDE R10, R15, 0x4, R10 ;  /* 0x000000040f0a7825 */ /* 0x000fc600078e020a */
[----:B------:R-:W0:Y:S01]  /*05e0*/  LDS R19, [R20+0x410] ;  /* 0x0004100014137984 */ /* 0x000e220000000800 */
[----:B-1----:R-:W-:-:S06]  /*05f0*/  IMAD.MOV.U32 R26, RZ, RZ, RZ ;  /* 0x000000ffff1a7224 */ /* 0x002fcc00078e00ff */
[----:B------:R1:W3:Y:S01]  /*0600*/  @!P0 LDG.E.EL R26, desc[UR6][R8.64] ;  /* 0x00000006081a8981 */ /* 0x0002e2000c2e1900 */
[----:B------:R-:W-:Y:S01]  /*0610*/  IMAD.MOV.U32 R18, RZ, RZ, RZ ;  /* 0x000000ffff127224 */ /* 0x000fe200078e00ff */
[----:B-1----:R-:W1:Y:S02]  /*0620*/  LDC.64 R8, c[0x0][0x228] ;  /* 0x00008a00ff087b82 */ /* 0x002e640000000a00 */
[----:B-1----:R-:W-:-:S04]  /*0630*/  IMAD.WIDE R8, R15, 0x4, R8 ;  /* 0x000000040f087825 */ /* 0x002fc800078e0208 */
[----:B------:R-:W-:Y:S01]  /*0640*/  IMAD.MOV.U32 R15, RZ, RZ, RZ ;  /* 0x000000ffff0f7224 */ /* 0x000fe200078e00ff */
[----:B------:R1:W5:Y:S05]  /*0650*/  @!P0 LDG.E.EL R18, desc[UR6][R8.64] ;  /* 0x0000000608128981 */ /* 0x00036a000c2e1900 */
[----:B------:R0:W5:Y:S01]  /*0660*/  @!P0 LDG.E.EL R15, desc[UR6][R10.64] ;  /* 0x000000060a0f8981 */ /* 0x000162000c2e1900 */
[----:B------:R-:W4:Y:S01]  /*0670*/  S2UR UR4, SR_CgaCtaId ;  /* 0x00000000000479c3 */ /* 0x000f220000008800 */
[----:B------:R-:W-:Y:S01]  /*0680*/  SHF.R.U32.HI R2, RZ, 0x2, R2 ;  /* 0x00000002ff027819 */ /* 0x000fe20000011602 */
[----:B------:R-:W-:Y:S01]  /*0690*/  UMOV UR5, 0x400 ;  /* 0x0000040000057882 */ /* 0x000fe20000000000 */
[----:B------:R-:W-:Y:S01]  /*06a0*/  LOP3.LUT R0, R0, 0xc, R3, 0xf8, !PT ;  /* 0x0000000c00007812 */ /* 0x000fe200078ef803 */
[----:B-1----:R-:W1:Y:S01]  /*06b0*/  LDS R9, [R20+0x820] ;  /* 0x0008200014097984 */ /* 0x002e620000000800 */
[----:B------:R-:W-:-:S03]  /*06c0*/  SGXT.U32 R2, R2, 0x6 ;  /* 0x000000060202781a */ /* 0x000fc60000000000 */
[----:B0-----:R-:W0:Y:S01]  /*06d0*/  LDS R11, [R20+0xc30] ;  /* 0x000c3000140b7984 */ /* 0x001e220000000800 */
[----:B------:R-:W-:Y:S02]  /*06e0*/  MOV R10, 0x3e800000 ;  /* 0x3e800000000a7802 */ /* 0x000fe40000000f00 */
[----:B------:R-:W-:Y:S01]  /*06f0*/  PRMT R21, R2, 0x6540, R21 ;  /* 0x0000654002157816 */ /* 0x000fe20000000015 */
[----:B----4-:R-:W-:Y:S01]  /*0700*/  UPRMT UR4, UR4, 0x654, UR5 ;  /* 0x0000065404047896 */ /* 0x010fe20008000005 */
[----:B------:R-:W-:Y:S01]  /*0710*/  BAR.SYNC.DEFER_BLOCKING 0x0 ;  /* 0x0000000000007b1d */ /* 0x000fe20000010000 */
[----:B--2---:R-:W-:-:S05]  /*0720*/  FADD R22, R16, 0.0010000000474974513054 ;  /* 0x3a83126f10167421 */ /* 0x004fca0000000000 */
[----:B------:R-:W2:Y:S01]  /*0730*/  S2R R16, SR_TID.X ;  /* 0x0000000000107919 */ /* 0x000ea20000002100 */
[----:B------:R-:W4:Y:S01]  /*0740*/  MUFU.SQRT R27, R22 ;  /* 0x00000016001b7308 */ /* 0x000f220000002000 */
[--C-:B---3--:R-:W-:Y:S01]  /*0750*/  FADD R7, R7, -R26.reuse ;  /* 0x8000001a07077221 */ /* 0x108fe20000000000 */
[--C-:B------:R-:W-:Y:S01]  /*0760*/  FADD R23, R23, -R26.reuse ;  /* 0x8000001a17177221 */ /* 0x100fe20000000000 */
[--C-:B------:R-:W-:Y:S01]  /*0770*/  FADD R25, R25, -R26.reuse ;  /* 0x8000001a19197221 */ /* 0x100fe20000000000 */
[C---:B----4-:R-:W-:Y:S01]  /*0780*/  FSETP.GT.AND P0, PT, R27.reuse, 8.50705917302346158658e+37, PT ;  /* 0x7e8000001b00780b */ /* 0x050fe20003f04000 */
[--C-:B------:R-:W-:Y:S01]  /*0790*/  FADD R24, R24, -R26.reuse ;  /* 0x8000001a18187221 */ /* 0x100fe20000000000 */
[----:B------:R-:W-:Y:S01]  /*07a0*/  FSETP.GEU.AND P1, PT, R27, 1.175494350822287508e-38, PT ;  /* 0x008000001b00780b */ /* 0x000fe20003f2e000 */
[--C-:B------:R-:W-:Y:S01]  /*07b0*/  FADD R4, R4, -R26.reuse ;  /* 0x8000001a04047221 */ /* 0x100fe20000000000 */
[----:B------:R-:W-:Y:S01]  /*07c0*/  FSEL R10, R10, 1, P0 ;  /* 0x3f8000000a0a7808 */ /* 0x000fe20000000000 */
[--C-:B------:R-:W-:Y:S01]  /*07d0*/  FADD R6, R6, -R26.reuse ;  /* 0x8000001a06067221 */ /* 0x100fe20000000000 */
[--C-:B------:R-:W-:Y:S01]  /*07e0*/  FADD R5, R5, -R26.reuse ;  /* 0x8000001a05057221 */ /* 0x100fe20000000000 */
[--C-:B------:R-:W-:Y:S01]  /*07f0*/  FADD R14, R14, -R26.reuse ;  /* 0x8000001a0e0e7221 */ /* 0x100fe20000000000 */
[--C-:B------:R-:W-:Y:S01]  /*0800*/  FADD R13, R13, -R26.reuse ;  /* 0x8000001a0d0d7221 */ /* 0x100fe20000000000 */
[--C-:B------:R-:W-:Y:S01]  /*0810*/  FADD R12, R12, -R26.reuse ;  /* 0x8000001a0c0c7221 */ /* 0x100fe20000000000 */
[--C-:B------:R-:W-:Y:S01]  /*0820*/  FADD R29, R29, -R26.reuse ;  /* 0x8000001a1d1d7221 */ /* 0x100fe20000000000 */
[--C-:B-----5:R-:W-:Y:S01]  /*0830*/  FADD R17, R17, -R26.reuse ;  /* 0x8000001a11117221 */ /* 0x120fe20000000000 */
[--C-:B------:R-:W-:Y:S01]  /*0840*/  FADD R19, R19, -R26.reuse ;  /* 0x8000001a13137221 */ /* 0x100fe20000000000 */
[----:B------:R-:W-:Y:S01]  /*0850*/  @P0 FMUL R27, R27, 0.25 ;  /* 0x3e8000001b1b0820 */ /* 0x000fe20000400000 */
[----:B-1----:R-:W-:Y:S01]  /*0860*/  FADD R9, R9, -R26 ;  /* 0x8000001a09097221 */ /* 0x002fe20000000000 */
[----:B------:R-:W-:Y:S01]  /*0870*/  @!P1 FMUL R10, R10, 16777216 ;  /* 0x4b8000000a0a9820 */ /* 0x000fe20000400000 */
[----:B--2---:R-:W-:-:S02]  /*0880*/  IMAD.SHL.U32 R2, R16, 0x10, RZ ;  /* 0x0000001010027824 */ /* 0x004fc400078e00ff */
[----:B------:R-:W-:Y:S01]  /*0890*/  @!P1 FMUL R27, R27, 16777216 ;  /* 0x4b8000001b1b9820 */ /* 0x000fe20000400000 */
[----:B0-----:R-:W-:-:S03]  /*08a0*/  FADD R11, R11, -R26 ;  /* 0x8000001a0b0b7221 */ /* 0x001fc60000000000 */
[----:B------:R0:W1:Y:S01]  /*08b0*/  MUFU.RCP R8, R27 ;  /* 0x0000001b00087308 */ /* 0x0000620000001000 */
[----:B------:R-:W-:Y:S01]  /*08c0*/  LOP3.LUT R2, R2, 0xff0, RZ, 0xc0, !PT ;  /* 0x00000ff002027812 */ /* 0x000fe200078ec0ff */
[----:B0-----:R-:W-:Y:S01]  /*08d0*/  FADD R27, R28, -R26 ;  /* 0x8000001a1c1b7221 */ /* 0x001fe20000000000 */
[----:B-1----:R-:W-:Y:S02]  /*08e0*/  FMUL R8, R8, R10 ;  /* 0x0000000a08087220 */ /* 0x002fe40000400000 */
[----:B------:R-:W-:Y:S02]  /*08f0*/  LEA.HI R10, R2, UR4, RZ, 0x1e ;  /* 0x00000004020a7c11 */ /* 0x000fe4000f8ff0ff */
[C---:B------:R-:W-:Y:S01]  /*0900*/  FMUL R26, R8.reuse, R7 ;  /* 0x00000007081a7220 */ /* 0x040fe20000400000 */
[C---:B------:R-:W-:Y:S01]  /*0910*/  FMUL R28, R8.reuse, R27 ;  /* 0x0000001b081c7220 */ /* 0x040fe20000400000 */
[C---:B------:R-:W-:Y:S01]  /*0920*/  FMUL R7, R8.reuse, R23 ;  /* 0x0000001708077220 */ /* 0x040fe20000400000 */
[C---:B------:R-:W-:Y:S01]  /*0930*/  FMUL R4, R8.reuse, R4 ;  /* 0x0000000408047220 */ /* 0x040fe20000400000 */
[----:B------:R-:W-:Y:S01]  /*0940*/  FMUL R24, R8, R24 ;  /* 0x0000001808187220 */ /* 0x000fe20000400000 */
[-CC-:B------:R-:W-:Y:S01]  /*0950*/  FFMA R28, R28, R18.reuse, R15.reuse ;  /* 0x000000121c1c7223 */ /* 0x180fe2000000000f */
[-CC-:B------:R-:W-:Y:S01]  /*0960*/  FFMA R7, R7, R18.reuse, R15.reuse ;  /* 0x0000001207077223 */ /* 0x180fe2000000000f */
[-CC-:B------:R-:W-:Y:S01]  /*0970*/  FFMA R4, R4, R18.reuse, R15.reuse ;  /* 0x0000001204047223 */ /* 0x180fe2000000000f */
[--C-:B------:R-:W-:Y:S01]  /*0980*/  FFMA R24, R24, R18, R15.reuse ;  /* 0x0000001218187223 */ /* 0x100fe2000000000f */
[----:B------:R-:W-:Y:S01]  /*0990*/  IMAD R2, R2, 0x4, R10 ;  /* 0x0000000402027824 */ /* 0x000fe200078e020a */
[----:B------:R-:W-:Y:S01]  /*09a0*/  FSETP.GEU.AND P0, PT, R28, RZ, PT ;  /* 0x000000ff1c00720b */ /* 0x000fe20003f0e000 */
[C---:B------:R-:W-:Y:S01]  /*09b0*/  FMUL R22, R8.reuse, R5 ;  /* 0x0000000508167220 */ /* 0x040fe20000400000 */
[C---:B------:R-:W-:Y:S01]  /*09c0*/  FSETP.GEU.AND P1, PT, R7.reuse, RZ, PT ;  /* 0x000000ff0700720b */ /* 0x040fe20003f2e000 */
[C---:B------:R-:W-:Y:S01]  /*09d0*/  FMUL R6, R8.reuse, R6 ;  /* 0x0000000608067220 */ /* 0x040fe20000400000 */
        /* <DEDUP_REMOVED lines=8> */
[----:B------:R-:W-:Y:S01]  /*0a60*/  FMUL R8, R8, R11 ;  /* 0x0000000b08087220 */ /* 0x000fe20000400000 */
[----:B------:R-:W-:Y:S01]  /*0a70*/  FSEL R7, R7, RZ, P1 ;  /* 0x000000ff07077208 */ /* 0x000fe20000800000 */
[-CC-:B------:R-:W-:Y:S01]  /*0a80*/  FFMA R6, R6, R18.reuse, R15.reuse ;  /* 0x0000001206067223 */ /* 0x180fe2000000000f */
[----:B------:R-:W-:Y:S01]  /*0a90*/  FSEL R11, R28, RZ, P0 ;  /* 0x000000ff1c0b7208 */ /* 0x000fe20000000000 */
[-CC-:B------:R-:W-:Y:S01]  /*0aa0*/  FFMA R22, R22, R18.reuse, R15.reuse ;  /* 0x0000001216167223 */ /* 0x180fe2000000000f */
[----:B------:R-:W-:Y:S01]  /*0ab0*/  FSETP.GEU.AND P1, PT, R24, RZ, PT ;  /* 0x000000ff1800720b */ /* 0x000fe20003f2e000 */
[-CC-:B------:R-:W-:Y:S01]  /*0ac0*/  FFMA R5, R5, R18.reuse, R15.reuse ;  /* 0x0000001205057223 */ /* 0x180fe2000000000f */
[----:B------:R-:W-:Y:S01]  /*0ad0*/  FSETP.GEU.AND P0, PT, R4, RZ, PT ;  /* 0x000000ff0400720b */ /* 0x000fe20003f0e000 */
[-CC-:B------:R-:W-:Y:S01]  /*0ae0*/  FFMA R26, R26, R18.reuse, R15.reuse ;  /* 0x000000121a1a7223 */ /* 0x180fe2000000000f */
[-CC-:B------:R-:W-:Y:S01]  /*0af0*/  FFMA R14, R14, R18.reuse, R15.reuse ;  /* 0x000000120e0e7223 */ /* 0x180fe2000000000f */
[-CC-:B------:R-:W-:Y:S01]  /*0b00*/  FFMA R20, R20, R18.reuse, R15.reuse ;  /* 0x0000001214147223 */ /* 0x180fe2000000000f */
[-CC-:B------:R-:W-:Y:S01]  /*0b10*/  FFMA R12, R12, R18.reuse, R15.reuse ;  /* 0x000000120c0c7223 */ /* 0x180fe2000000000f */
[-CC-:B------:R-:W-:Y:S01]  /*0b20*/  FFMA R10, R10, R18.reuse, R15.reuse ;  /* 0x000000120a0a7223 */ /* 0x180fe2000000000f */
[-CC-:B------:R-:W-:Y:S01]  /*0b30*/  FFMA R17, R17, R18.reuse, R15.reuse ;  /* 0x0000001211117223 */ /* 0x180fe2000000000f */
[-CC-:B------:R-:W-:Y:S01]  /*0b40*/  FFMA R19, R19, R18.reuse, R15.reuse ;  /* 0x0000001213137223 */ /* 0x180fe2000000000f */
[-CC-:B------:R-:W-:Y:S01]  /*0b50*/  FFMA R9, R9, R18.reuse, R15.reuse ;  /* 0x0000001209097223 */ /* 0x180fe2000000000f */
[----:B------:R-:W-:Y:S01]  /*0b60*/  FFMA R8, R8, R18, R15 ;  /* 0x0000001208087223 */ /* 0x000fe2000000000f */
[----:B------:R-:W-:Y:S01]  /*0b70*/  FSEL R13, R24, RZ, P1 ;  /* 0x000000ff180d7208 */ /* 0x000fe20000800000 */
[----:B------:R0:W-:Y:S01]  /*0b80*/  STS [R2+0x4], R7 ;  /* 0x0000040702007388 */ /* 0x0001e20000000800 */
[----:B------:R-:W-:Y:S01]  /*0b90*/  FSEL R15, R4, RZ, P0 ;  /* 0x000000ff040f7208 */ /* 0x000fe20000000000 */
[----:B------:R-:W-:Y:S01]  /*0ba0*/  IMAD.SHL.U32 R4, R16, 0x4, RZ ;  /* 0x0000000410047824 */ /* 0x000fe200078e00ff */
[----:B------:R-:W-:Y:S01]  /*0bb0*/  FSETP.GEU.AND P1, PT, R6, RZ, PT ;  /* 0x000000ff0600720b */ /* 0x000fe20003f2e000 */
[----:B------:R1:W-:Y:S01]  /*0bc0*/  STS [R2+0x8], R11 ;  /* 0x0000080b02007388 */ /* 0x0003e20000000800 */
[----:B------:R-:W-:-:S02]  /*0bd0*/  FSETP.GEU.AND P0, PT, R22, RZ, PT ;  /* 0x000000ff1600720b */ /* 0x000fc40003f0e000 */
[----:B------:R-:W-:Y:S01]  /*0be0*/  FSETP.GEU.AND P2, PT, R26, RZ, PT ;  /* 0x000000ff1a00720b */ /* 0x000fe20003f4e000 */
[----:B------:R2:W-:Y:S01]  /*0bf0*/  STS [R2+0xc], R13 ;  /* 0x00000c0d02007388 */ /* 0x0005e20000000800 */
[----:B------:R-:W-:Y:S02]  /*0c00*/  FSEL R25, R6, RZ, P1 ;  /* 0x000000ff06197208 */ /* 0x000fe40000800000 */
[----:B0-----:R-:W-:Y:S01]  /*0c10*/  FSEL R7, R22, RZ, P0 ;  /* 0x000000ff16077208 */ /* 0x001fe20000000000 */
[----:B------:R0:W-:Y:S01]  /*0c20*/  STS [R2+0x10], R15 ;  /* 0x0000100f02007388 */ /* 0x0001e20000000800 */
[----:B------:R-:W-:Y:S02]  /*0c30*/  FSETP.GEU.AND P1, PT, R14, RZ, PT ;  /* 0x000000ff0e00720b */ /* 0x000fe40003f2e000 */
[----:B------:R-:W-:Y:S01]  /*0c40*/  FSETP.GEU.AND P0, PT, R20, RZ, PT ;  /* 0x000000ff1400720b */ /* 0x000fe20003f0e000 */
[----:B------:R-:W-:Y:S01]  /*0c50*/  STS [R2+0x1c], R7 ;  /* 0x00001c0702007388 */ /* 0x000fe20000000800 */
[----:B------:R-:W-:-:S02]  /*0c60*/  FSEL R23, R26, RZ, P2 ;  /* 0x000000ff1a177208 */ /* 0x000fc40001000000 */
[----:B-1----:R-:W-:Y:S01]  /*0c70*/  FSEL R11, R14, RZ, P1 ;  /* 0x000000ff0e0b7208 */ /* 0x002fe20000800000 */
[----:B------:R-:W-:Y:S01]  /*0c80*/  STS [R2+0x18], R25 ;  /* 0x0000181902007388 */ /* 0x000fe20000000800 */
[----:B--2---:R-:W-:Y:S01]  /*0c90*/  FSEL R13, R20, RZ, P0 ;  /* 0x000000ff140d7208 */ /* 0x004fe20000000000 */
[----:B------:R-:W-:Y:S01]  /*0ca0*/  IMAD.HI R20, R21, 0x2aaaaaab, RZ ;  /* 0x2aaaaaab15147827 */ /* 0x000fe200078e02ff */
[----:B------:R-:W-:Y:S01]  /*0cb0*/  FSETP.GEU.AND P1, PT, R10, RZ, PT ;  /* 0x000000ff0a00720b */ /* 0x000fe20003f2e000 */
[----:B------:R1:W-:Y:S01]  /*0cc0*/  STS [R2+0x14], R23 ;  /* 0x0000141702007388 */ /* 0x0003e20000000800 */
[C---:B------:R-:W-:Y:S02]  /*0cd0*/  FSETP.GEU.AND P0, PT, R9.reuse, RZ, PT ;  /* 0x000000ff0900720b */ /* 0x040fe40003f0e000 */
[----:B------:R-:W-:Y:S01]  /*0ce0*/  FSETP.GEU.AND P2, PT, R12, RZ, PT ;  /* 0x000000ff0c00720b */ /* 0x000fe20003f4e000 */
[----:B------:R-:W-:Y:S01]  /*0cf0*/  STS [R2+0x20], R11 ;  /* 0x0000200b02007388 */ /* 0x000fe20000000800 */
[----:B------:R-:W-:-:S02]  /*0d00*/  FSEL R9, R9, RZ, P0 ;  /* 0x000000ff09097208 */ /* 0x000fc40000000000 */
[----:B------:R-:W-:Y:S01]  /*0d10*/  FSETP.GEU.AND P0, PT, R17, RZ, PT ;  /* 0x000000ff1100720b */ /* 0x000fe20003f0e000 */
[----:B------:R-:W-:Y:S01]  /*0d20*/  STS [R2+0x24], R13 ;  /* 0x0000240d02007388 */ /* 0x000fe20000000800 */
[----:B0-----:R-:W-:Y:S02]  /*0d30*/  FSEL R15, R12, RZ, P2 ;  /* 0x000000ff0c0f7208 */ /* 0x001fe40001000000 */
[----:B-1----:R-:W-:Y:S01]  /*0d40*/  FSEL R23, R10, RZ, P1 ;  /* 0x000000ff0a177208 */ /* 0x002fe20000800000 */
[----:B------:R0:W-:Y:S01]  /*0d50*/  STS [R2+0x38], R9 ;  /* 0x0000380902007388 */ /* 0x0001e20000000800 */
[----:B------:R-:W-:Y:S02]  /*0d60*/  FSETP.GEU.AND P1, PT, R19, RZ, PT ;  /* 0x000000ff1300720b */ /* 0x000fe40003f2e000 */
[----:B------:R-:W-:Y:S01]  /*0d70*/  FSEL R7, R17, RZ, P0 ;  /* 0x000000ff11077208 */ /* 0x000fe20000000000 */
[----:B------:R-:W-:Y:S01]  /*0d80*/  STS [R2+0x28], R15 ;  /* 0x0000280f02007388 */ /* 0x000fe20000000800 */
[----:B------:R-:W-:-:S02]  /*0d90*/  FSEL R19, R19, RZ, P1 ;  /* 0x000000ff13137208 */ /* 0x000fc40000800000 */
[C---:B------:R-:W-:Y:S01]  /*0da0*/  FSETP.GEU.AND P1, PT, R5.reuse, RZ, PT ;  /* 0x000000ff0500720b */ /* 0x040fe20003f2e000 */
[----:B------:R-:W-:Y:S01]  /*0db0*/  STS [R2+0x2c], R23 ;  /* 0x00002c1702007388 */ /* 0x000fe20000000800 */
[C---:B------:R-:W-:Y:S02]  /*0dc0*/  FSETP.GEU.AND P0, PT, R8.reuse, RZ, PT ;  /* 0x000000ff0800720b */ /* 0x040fe40003f0e000 */
[----:B------:R-:W-:Y:S01]  /*0dd0*/  FSEL R5, R5, RZ, P1 ;  /* 0x000000ff05057208 */ /* 0x000fe20000800000 */
[----:B------:R-:W-:Y:S01]  /*0de0*/  STS [R2+0x34], R19 ;  /* 0x0000341302007388 */ /* 0x000fe20000000800 */
[----:B0-----:R-:W-:Y:S02]  /*0df0*/  FSEL R9, R8, RZ, P0 ;  /* 0x000000ff08097208 */ /* 0x001fe40000000000 */
[----:B------:R-:W-:Y:S01]  /*0e00*/  LOP3.LUT R17, R4, 0x3fc, RZ, 0xc0, !PT ;  /* 0x000003fc04117812 */ /* 0x000fe200078ec0ff */
[----:B------:R-:W-:Y:S01]  /*0e10*/  STS [R2+0x30], R7 ;  /* 0x0000300702007388 */ /* 0x000fe20000000800 */
[----:B------:R-:W-:-:S02]  /*0e20*/  LOP3.LUT R16, R16, 0xfc, RZ, 0xc0, !PT ;  /* 0x000000fc10107812 */ /* 0x000fc400078ec0ff */
[C---:B------:R-:W-:Y:S01]  /*0e30*/  LOP3.LUT R4, R17.reuse, 0x400, RZ, 0xfc, !PT ;  /* 0x0000040011047812 */ /* 0x040fe200078efcff */
[----:B------:R-:W-:Y:S01]  /*0e40*/  STS [R2], R5 ;  /* 0x0000000502007388 */ /* 0x000fe20000000800 */
[----:B------:R-:W-:Y:S02]  /*0e50*/  LOP3.LUT R6, R17, 0x800, RZ, 0xfc, !PT ;  /* 0x0000080011067812 */ /* 0x000fe400078efcff */
[----:B------:R-:W-:Y:S01]  /*0e60*/  SHF.R.U32.HI R4, RZ, 0x2, R4 ;  /* 0x00000002ff047819 */ /* 0x000fe20000011604 */
[----:B------:R0:W-:Y:S01]  /*0e70*/  STS [R2+0x3c], R9 ;  /* 0x00003c0902007388 */ /* 0x0001e20000000800 */
[----:B------:R-:W-:Y:S02]  /*0e80*/  SHF.R.U32.HI R6, RZ, 0x2, R6 ;  /* 0x00000002ff067819 */ /* 0x000fe40000011606 */
[----:B------:R-:W-:Y:S02]  /*0e90*/  LOP3.LUT R4, R4, 0x1fc, RZ, 0xc0, !PT ;  /* 0x000001fc04047812 */ /* 0x000fe400078ec0ff */
[----:B------:R-:W-:-:S02]  /*0ea0*/  LOP3.LUT R6, R6, 0x2fc, RZ, 0xc0, !PT ;  /* 0x000002fc06067812 */ /* 0x000fc400078ec0ff */
[----:B------:R-:W-:Y:S01]  /*0eb0*/  IADD3 R16, R16, UR4, RZ ;  /* 0x0000000410107c10 */ /* 0x000fe2000fffe0ff */
[----:B------:R-:W-:Y:S01]  /*0ec0*/  VIADD R4, R4, UR4 ;  /* 0x0000000404047c36 */ /* 0x000fe20008000000 */
[----:B------:R-:W-:Y:S01]  /*0ed0*/  IADD3 R6, R6, UR4, RZ ;  /* 0x0000000406067c10 */ /* 0x000fe2000fffe0ff */
[----:B0-----:R-:W0:Y:S01]  /*0ee0*/  LDC.64 R2, c[0x0][0x238] ;  /* 0x00008e00ff027b82 */ /* 0x001e220000000a00 */
[----:B------:R-:W-:Y:S01]  /*0ef0*/  LOP3.LUT R18, R21, 0x40, RZ, 0xfc, !PT ;  /* 0x0000004015127812 */ /* 0x000fe200078efcff */
[----:B------:R-:W-:-:S06]  /*0f00*/  IMAD R22, R17, 0x4, R16 ;  /* 0x0000000411167824 */ /* 0x000fcc00078e0210 */
[----:B------:R-:W-:Y:S01]  /*0f10*/  BAR.SYNC.DEFER_BLOCKING 0x0 ;  /* 0x0000000000007b1d */ /* 0x000fe20000010000 */
[----:B------:R-:W-:Y:S01]  /*0f20*/  IMAD R24, R17, 0x4, R4 ;  /* 0x0000000411187824 */ /* 0x000fe200078e0204 */
[----:B------:R-:W-:Y:S01]  /*0f30*/  LOP3.LUT R16, R21, 0x80, RZ, 0xfc, !PT ;  /* 0x0000008015107812 */ /* 0x000fe200078efcff */
[----:B------:R-:W-:Y:S01]  /*0f40*/  IMAD R26, R17, 0x4, R6 ;  /* 0x00000004111a7824 */ /* 0x000fe200078e0206 */
[----:B------:R-:W-:Y:S01]  /*0f50*/  SHF.R.U32.HI R19, RZ, 0x1f, R20 ;  /* 0x0000001fff137819 */ /* 0x000fe20000011614 */
[----:B------:R-:W-:Y:S01]  /*0f60*/  IMAD.HI R23, R18, 0x2aaaaaab, RZ ;  /* 0x2aaaaaab12177827 */ /* 0x000fe200078e02ff */
[----:B------:R-:W-:Y:S02]  /*0f70*/  ISETP.GE.AND P0, PT, R0, 0xc4, PT ;  /* 0x000000c40000780c */ /* 0x000fe40003f06270 */
[----:B------:R-:W-:Y:S01]  /*0f80*/  LEA.HI.SX32 R20, R20, R19, 0x1b ;  /* 0x0000001314147211 */ /* 0x000fe200078fdaff */
[----:B------:R-:W-:Y:S01]  /*0f90*/  IMAD.HI R19, R16, 0x2aaaaaab, RZ ;  /* 0x2aaaaaab10137827 */ /* 0x000fe200078e02ff */
[----:B------:R-:W-:-:S02]  /*0fa0*/  ISETP.LT.AND P3, PT, R21, 0x300, !P0 ;  /* 0x000003001500780c */ /* 0x000fc40004761270 */
[----:B------:R-:W-:Y:S01]  /*0fb0*/  ISETP.LT.AND P1, PT, R16, 0x300, !P0 ;  /* 0x000003001000780c */ /* 0x000fe20004721270 */
[----:B------:R-:W-:Y:S01]  /*0fc0*/  IMAD R25, R20, -0xc0, R21 ;  /* 0xffffff4014197824 */ /* 0x000fe200078e0215 */
[----:B------:R-:W-:Y:S02]  /*0fd0*/  LOP3.LUT R21, R21, 0xc0, RZ, 0xfc, !PT ;  /* 0x000000c015157812 */ /* 0x000fe400078efcff */
[----:B------:R-:W-:Y:S01]  /*0fe0*/  ISETP.LT.AND P2, PT, R18, 0x300, !P0 ;  /* 0x000003001200780c */ /* 0x000fe20004741270 */
[----:B------:R-:W-:Y:S01]  /*0ff0*/  IMAD R25, R25, 0xc4, R0 ;  /* 0x000000c419197824 */ /* 0x000fe200078e0200 */
[----:B------:R-:W-:-:S03]  /*1000*/  ISETP.LT.AND P0, PT, R21, 0x300, !P0 ;  /* 0x000003001500780c */ /* 0x000fc60004701270 */
[----:B------:R-:W-:Y:S01]  /*1010*/  IMAD R25, R20, 0x62000, R25 ;  /* 0x0006200014197824 */ /* 0x000fe200078e0219 */
[C---:B------:R-:W-:Y:S01]  /*1020*/  LOP3.LUT R20, R17.reuse, 0xc00, RZ, 0xfc, !PT ;  /* 0x00000c0011147812 */ /* 0x040fe200078efcff */
[----:B------:R-:W-:Y:S03]  /*1030*/  LDS R4, [R22] ;  /* 0x0000000016047984 */ /* 0x000fe60000000800 */
[----:B------:R-:W-:Y:S01]  /*1040*/  SHF.R.U32.HI R20, RZ, 0x2, R20 ;  /* 0x00000002ff147819 */ /* 0x000fe20000011614 */
[----:B------:R-:W-:Y:S03]  /*1050*/  LDS R5, [R22+0x4] ;  /* 0x0000040016057984 */ /* 0x000fe60000000800 */
[----:B------:R-:W-:Y:S01]  /*1060*/  LOP3.LUT R20, R20, 0x3fc, RZ, 0xc0, !PT ;  /* 0x000003fc14147812 */ /* 0x000fe200078ec0ff */
[----:B------:R-:W-:Y:S03]  /*1070*/  LDS R6, [R22+0x8] ;  /* 0x0000080016067984 */ /* 0x000fe60000000800 */
[----:B------:R-:W-:Y:S01]  /*1080*/  IADD3 R20, R20, UR4, RZ ;  /* 0x0000000414147c10 */ /* 0x000fe2000fffe0ff */
[----:B------:R1:W2:Y:S04]  /*1090*/  LDS R7, [R22+0xc] ;  /* 0x00000c0016077984 */ /* 0x0002a80000000800 */
[----:B------:R-:W-:Y:S01]  /*10a0*/  IMAD R20, R17, 0x4, R20 ;  /* 0x0000000411147824 */ /* 0x000fe200078e0214 */
[----:B------:R-:W-:Y:S04]  /*10b0*/  LDS R8, [R24+0x1000] ;  /* 0x0010000018087984 */ /* 0x000fe80000000800 */
[----:B------:R-:W-:Y:S01]  /*10c0*/  LDS R9, [R24+0x1004] ;  /* 0x0010040018097984 */ /* 0x000fe20000000800 */
[----:B-1----:R-:W-:-:S03]  /*10d0*/  SHF.R.U32.HI R22, RZ, 0x1f, R19 ;  /* 0x0000001fff167819 */ /* 0x002fc60000011613 */
[----:B------:R-:W-:Y:S01]  /*10e0*/  LDS R10, [R24+0x1008] ;  /* 0x00100800180a7984 */ /* 0x000fe20000000800 */
[----:B------:R-:W-:-:S03]  /*10f0*/  LEA.HI.SX32 R19, R19, R22, 0x1b ;  /* 0x0000001613137211 */ /* 0x000fc600078fdaff */
[----:B------:R1:W3:Y:S02]  /*1100*/  LDS R11, [R24+0x100c] ;  /* 0x00100c00180b7984 */ /* 0x0002e40000000800 */
[----:B------:R-:W-:Y:S02]  /*1110*/  IMAD R27, R19, -0xc0, R16 ;  /* 0xffffff40131b7824 */ /* 0x000fe400078e0210 */
[----:B------:R-:W-:Y:S04]  /*1120*/  LDS R12, [R26+0x2000] ;  /* 0x002000001a0c7984 */ /* 0x000fe80000000800 */
[----:B------:R-:W-:Y:S01]  /*1130*/  LDS R13, [R26+0x2004] ;  /* 0x002004001a0d7984 */ /* 0x000fe20000000800 */
[----:B-1----:R-:W-:-:S03]  /*1140*/  SHF.R.U32.HI R24, RZ, 0x1f, R23 ;  /* 0x0000001fff187819 */ /* 0x002fc60000011617 */
[----:B------:R-:W-:Y:S01]  /*1150*/  LDS R14, [R26+0x2008] ;  /* 0x002008001a0e7984 */ /* 0x000fe20000000800 */
[----:B------:R-:W-:-:S03]  /*1160*/  LEA.HI.SX32 R23, R23, R24, 0x1b ;  /* 0x0000001817177211 */ /* 0x000fc600078fdaff */
[----:B------:R-:W1:Y:S02]  /*1170*/  LDS R15, [R26+0x200c] ;  /* 0x00200c001a0f7984 */ /* 0x000e640000000800 */
[----:B------:R-:W-:Y:S02]  /*1180*/  IMAD R29, R23, -0xc0, R18 ;  /* 0xffffff40171d7824 */ /* 0x000fe400078e0212 */
[--C-:B------:R-:W-:Y:S02]  /*1190*/  IMAD R18, R27, 0xc4, R0.reuse ;  /* 0x000000c41b127824 */ /* 0x100fe400078e0200 */
[----:B------:R-:W-:Y:S02]  /*11a0*/  IMAD R16, R29, 0xc4, R0 ;  /* 0x000000c41d107824 */ /* 0x000fe400078e0200 */
[----:B------:R-:W-:Y:S02]  /*11b0*/  IMAD R27, R19, 0x62000, R18 ;  /* 0x00062000131b7824 */ /* 0x000fe400078e0212 */
[----:B------:R-:W-:-:S02]  /*11c0*/  IMAD R23, R23, 0x62000, R16 ;  /* 0x0006200017177824 */ /* 0x000fc400078e0210 */
[----:B0-----:R-:W-:-:S04]  /*11d0*/  IMAD.WIDE R18, R25, 0x4, R2 ;  /* 0x0000000419127825 */ /* 0x001fc800078e0202 */
[--C-:B------:R-:W-:Y:S01]  /*11e0*/  IMAD.WIDE R22, R23, 0x4, R2.reuse ;  /* 0x0000000417167825 */ /* 0x100fe200078e0202 */
[----:B--2---:R0:W-:Y:S03]  /*11f0*/  @P3 STG.E.128 desc[UR6][R18.64], R4 ;  /* 0x0000000412003986 */ /* 0x0041e6000c101d06 */
[----:B------:R-:W-:Y:S01]  /*1200*/  IMAD.WIDE R24, R27, 0x4, R2 ;  /* 0x000000041b187825 */ /* 0x000fe200078e0202 */
[----:B---3--:R0:W-:Y:S04]  /*1210*/  @P2 STG.E.128 desc[UR6][R22.64], R8 ;  /* 0x0000000816002986 */ /* 0x0081e8000c101d06 */
[----:B-1----:R0:W-:Y:S02]  /*1220*/  @P1 STG.E.128 desc[UR6][R24.64], R12 ;  /* 0x0000000c18001986 */ /* 0x0021e4000c101d06 */
[----:B0-----:R-:W-:Y:S05]  /*1230*/  @!P0 EXIT ;  /* 0x000000000000894d */ /* 0x001fea0003800000 */
[----:B0-----:R-:W-:Y:S01]  /*1240*/  LDS R4, [R20+0x3000] ;  /* 0x0030000014047984 */ /* 0x001fe20000000800 */
[----:B------:R-:W-:-:S03]  /*1250*/  IMAD.HI R8, R21, 0x2aaaaaab, RZ ;  /* 0x2aaaaaab15087827 */ /* 0x000fc600078e02ff */
[----:B------:R-:W-:Y:S02]  /*1260*/  LDS R5, [R20+0x3004] ;  /* 0x0030040014057984 */ /* 0x000fe40000000800 */
[----:B------:R-:W-:Y:S02]  /*1270*/  SHF.R.U32.HI R9, RZ, 0x1f, R8 ;  /* 0x0000001fff097819 */ /* 0x000fe40000011608 */
[----:B------:R-:W-:Y:S02]  /*1280*/  LDS R6, [R20+0x3008] ;  /* 0x0030080014067984 */ /* 0x000fe40000000800 */
[----:B------:R-:W-:Y:S02]  /*1290*/  LEA.HI.SX32 R8, R8, R9, 0x1b ;  /* 0x0000000908087211 */ /* 0x000fe400078fdaff */
[----:B------:R-:W0:Y:S03]  /*12a0*/  LDS R7, [R20+0x300c] ;  /* 0x00300c0014077984 */ /* 0x000e260000000800 */
[----:B------:R-:W-:-:S04]  /*12b0*/  IMAD R21, R8, -0xc0, R21 ;  /* 0xffffff4008157824 */ /* 0x000fc800078e0215 */
[----:B------:R-:W-:-:S04]  /*12c0*/  IMAD R21, R21, 0xc4, R0 ;  /* 0x000000c415157824 */ /* 0x000fc800078e0200 */
[----:B------:R-:W-:-:S04]  /*12d0*/  IMAD R21, R8, 0x62000, R21 ;  /* 0x0006200008157824 */ /* 0x000fc800078e0215 */
[----:B------:R-:W-:-:S05]  /*12e0*/  IMAD.WIDE R2, R21, 0x4, R2 ;  /* 0x0000000415027825 */ /* 0x000fca00078e0202 */
[----:B0-----:R-:W-:Y:S01]  /*12f0*/  STG.E.128 desc[UR6][R2.64], R4 ;  /* 0x0000000402007986 */ /* 0x001fe2000c101d06 */
[----:B------:R-:W-:Y:S05]  /*1300*/  EXIT ;  /* 0x000000000000794d */ /* 0x000fea0003800000 */
.L_x_0:
[----:B------:R-:W-:-:S00]  /*1310*/  BRA `(.L_x_0) ;  /* 0xfffffffc00fc7947 */ /* 0x000fc0000383ffff */
[----:B------:R-:W-:-:S00]  /*1320*/  NOP ;  /* 0x0000000000007918 */ /* 0x000fc00000000000 */
        /* <DEDUP_REMOVED lines=13> */
.L_x_1:


//--------------------- .nv.global.init           --------------------------
	.section	.nv.global.init,"aw",@progbits
.nv.global.init:
	.type		_$_str,@object
	.size		_$_str,(_$_str_$_2 - _$_str)
_$_str:
        /*0000*/ 	.byte	0x5f, 0x5f, 0x43, 0x55, 0x44, 0x41, 0x5f, 0x46, 0x54, 0x5a, 0x00
	.type		_$_str_$_2,@object
	.size		_$_str_$_2,(.L_1 - _$_str_$_2)
_$_str_$_2:
        /*000b*/ 	.byte	0x5f, 0x5f, 0x43, 0x55, 0x44, 0x41, 0x5f, 0x50, 0x52, 0x45, 0x43, 0x5f, 0x53, 0x51, 0x52, 0x54
        /*001b*/ 	.byte	0x00
.L_1:


//--------------------- .nv.shared.triton_poi_fused__native_batch_norm_legit_no_training_relu_51 --------------------------
	.section	.nv.shared.triton_poi_fused__native_batch_norm_legit_no_training_relu_51,"aw",@nobits
	.sectionflags	@""
	.align	16
	.zero		1024


//--------------------- .nv.constant0.triton_poi_fused__native_batch_norm_legit_no_training_relu_51 --------------------------
	.section	.nv.constant0.triton_poi_fused__native_batch_norm_legit_no_training_relu_51,"a",@progbits
	.sectionflags	@""
	.align	4
.nv.constant0.triton_poi_fused__native_batch_norm_legit_no_training_relu_51:
	.zero		584
